







.version 6.4
.target sm_75
.address_size 64



.visible .entry _Z12wmma_examplePjS_Piiii(
.param .u64 _Z12wmma_examplePjS_Piiii_param_0,
.param .u64 _Z12wmma_examplePjS_Piiii_param_1,
.param .u64 _Z12wmma_examplePjS_Piiii_param_2,
.param .u32 _Z12wmma_examplePjS_Piiii_param_3,
.param .u32 _Z12wmma_examplePjS_Piiii_param_4,
.param .u32 _Z12wmma_examplePjS_Piiii_param_5
)
{
.reg .pred %p<10>;
.reg .b32 %r<158>;
.reg .b64 %rd<37>;


ld.param.u64 %rd4, [_Z12wmma_examplePjS_Piiii_param_0];
ld.param.u64 %rd5, [_Z12wmma_examplePjS_Piiii_param_1];
ld.param.u64 %rd3, [_Z12wmma_examplePjS_Piiii_param_2];
ld.param.u32 %r41, [_Z12wmma_examplePjS_Piiii_param_3];
ld.param.u32 %r37, [_Z12wmma_examplePjS_Piiii_param_4];
ld.param.u32 %r38, [_Z12wmma_examplePjS_Piiii_param_5];
cvta.to.global.u64 %rd1, %rd5;
cvta.to.global.u64 %rd2, %rd4;
mov.u32 %r42, %ntid.x;
mov.u32 %r43, %ctaid.x;
mov.u32 %r44, %tid.x;
mad.lo.s32 %r45, %r42, %r43, %r44;
mov.u32 %r46, WARP_SZ;
div.u32 %r47, %r45, %r46;
mov.u32 %r48, %ntid.y;
mov.u32 %r49, %ctaid.y;
mov.u32 %r50, %tid.y;
mad.lo.s32 %r51, %r48, %r49, %r50;
shl.b32 %r1, %r47, 3;
shl.b32 %r2, %r51, 3;
setp.lt.s32	%p2, %r1, %r41;
setp.lt.s32	%p3, %r2, %r37;
and.pred %p1, %p2, %p3;
mov.u32 %r138, 0;
setp.lt.s32	%p4, %r38, 1;
mov.u32 %r139, %r138;
@%p4 bra BB0_19;

mul.lo.s32 %r62, %r1, %r38;
shr.s32 %r63, %r62, 31;
shr.u32 %r64, %r63, 29;
add.s32 %r65, %r62, %r64;
shr.s32 %r3, %r65, 3;
mul.lo.s32 %r66, %r2, %r37;
shr.s32 %r67, %r66, 31;
shr.u32 %r68, %r67, 29;
add.s32 %r69, %r66, %r68;
shr.s32 %r4, %r69, 3;
add.s32 %r70, %r38, -1;
shr.u32 %r71, %r70, 5;
add.s32 %r5, %r71, 1;
and.b32 %r61, %r5, 3;
mov.u32 %r138, 0;
setp.eq.s32	%p5, %r61, 0;
@%p5 bra BB0_2;

setp.eq.s32	%p6, %r61, 1;
@%p6 bra BB0_4;
bra.uni BB0_5;

BB0_4:
mov.u32 %r139, %r138;
mov.u32 %r145, %r138;
bra.uni BB0_12;

BB0_2:
mov.u32 %r139, %r138;
mov.u32 %r150, %r138;
bra.uni BB0_15;

BB0_5:
setp.eq.s32	%p7, %r61, 2;
@%p7 bra BB0_6;
bra.uni BB0_7;

BB0_6:
mov.u32 %r139, %r138;
mov.u32 %r140, %r138;
bra.uni BB0_9;

BB0_7:
mov.u32 %r140, 32;
mov.u32 %r139, %r138;
@!%p1 bra BB0_9;
bra.uni BB0_8;

BB0_8:
mul.wide.s32 %rd6, %r3, 4;
add.s64 %rd7, %rd2, %rd6;
mov.u32 %r76, 0;
wmma.load.a.sync.aligned.row.m8n8k32.global.u4 {%r77}, [%rd7], %r38;
mul.wide.s32 %rd8, %r4, 4;
add.s64 %rd9, %rd1, %rd8;
wmma.load.b.sync.aligned.col.m8n8k32.global.u4 {%r78}, [%rd9], %r37;
wmma.mma.sync.aligned.row.col.m8n8k32.s32.u4.u4.s32 {%r138, %r139}, {%r77}, {%r78}, {%r76, %r76};

BB0_9:
@!%p1 bra BB0_11;
bra.uni BB0_10;

BB0_10:
shr.u32 %r79, %r140, 3;
add.s32 %r80, %r79, %r3;
mul.wide.s32 %rd10, %r80, 4;
add.s64 %rd11, %rd2, %rd10;
wmma.load.a.sync.aligned.row.m8n8k32.global.u4 {%r81}, [%rd11], %r38;
add.s32 %r82, %r4, %r79;
mul.wide.s32 %rd12, %r82, 4;
add.s64 %rd13, %rd1, %rd12;
wmma.load.b.sync.aligned.col.m8n8k32.global.u4 {%r83}, [%rd13], %r37;
wmma.mma.sync.aligned.row.col.m8n8k32.s32.u4.u4.s32 {%r138, %r139}, {%r81}, {%r83}, {%r138, %r139};

BB0_11:
add.s32 %r145, %r140, 32;

BB0_12:
@!%p1 bra BB0_14;
bra.uni BB0_13;

BB0_13:
shr.s32 %r84, %r145, 31;
shr.u32 %r85, %r84, 29;
add.s32 %r86, %r145, %r85;
shr.s32 %r87, %r86, 3;
add.s32 %r88, %r87, %r3;
mul.wide.s32 %rd14, %r88, 4;
add.s64 %rd15, %rd2, %rd14;
wmma.load.a.sync.aligned.row.m8n8k32.global.u4 {%r89}, [%rd15], %r38;
add.s32 %r90, %r4, %r87;
mul.wide.s32 %rd16, %r90, 4;
add.s64 %rd17, %rd1, %rd16;
wmma.load.b.sync.aligned.col.m8n8k32.global.u4 {%r91}, [%rd17], %r37;
wmma.mma.sync.aligned.row.col.m8n8k32.s32.u4.u4.s32 {%r138, %r139}, {%r89}, {%r91}, {%r138, %r139};

BB0_14:
add.s32 %r150, %r145, 32;

BB0_15:
setp.lt.u32	%p8, %r5, 4;
@%p8 bra BB0_19;

BB0_16:
@!%p1 bra BB0_18;
bra.uni BB0_17;

BB0_17:
shr.s32 %r92, %r150, 31;
shr.u32 %r93, %r92, 29;
add.s32 %r94, %r150, %r93;
shr.s32 %r95, %r94, 3;
add.s32 %r96, %r95, %r3;
mul.wide.s32 %rd18, %r96, 4;
add.s64 %rd19, %rd2, %rd18;
wmma.load.a.sync.aligned.row.m8n8k32.global.u4 {%r97}, [%rd19], %r38;
add.s32 %r98, %r4, %r95;
mul.wide.s32 %rd20, %r98, 4;
add.s64 %rd21, %rd1, %rd20;
wmma.load.b.sync.aligned.col.m8n8k32.global.u4 {%r99}, [%rd21], %r37;
wmma.mma.sync.aligned.row.col.m8n8k32.s32.u4.u4.s32 {%r100, %r101}, {%r97}, {%r99}, {%r138, %r139};
add.s32 %r102, %r150, 32;
shr.s32 %r103, %r102, 31;
shr.u32 %r104, %r103, 29;
add.s32 %r105, %r102, %r104;
shr.s32 %r106, %r105, 3;
add.s32 %r107, %r106, %r3;
mul.wide.s32 %rd22, %r107, 4;
add.s64 %rd23, %rd2, %rd22;
wmma.load.a.sync.aligned.row.m8n8k32.global.u4 {%r108}, [%rd23], %r38;
add.s32 %r109, %r4, %r106;
mul.wide.s32 %rd24, %r109, 4;
add.s64 %rd25, %rd1, %rd24;
wmma.load.b.sync.aligned.col.m8n8k32.global.u4 {%r110}, [%rd25], %r37;
wmma.mma.sync.aligned.row.col.m8n8k32.s32.u4.u4.s32 {%r111, %r112}, {%r108}, {%r110}, {%r100, %r101};
add.s32 %r113, %r150, 64;
shr.s32 %r114, %r113, 31;
shr.u32 %r115, %r114, 29;
add.s32 %r116, %r113, %r115;
shr.s32 %r117, %r116, 3;
add.s32 %r118, %r117, %r3;
mul.wide.s32 %rd26, %r118, 4;
add.s64 %rd27, %rd2, %rd26;
wmma.load.a.sync.aligned.row.m8n8k32.global.u4 {%r119}, [%rd27], %r38;
add.s32 %r120, %r4, %r117;
mul.wide.s32 %rd28, %r120, 4;
add.s64 %rd29, %rd1, %rd28;
wmma.load.b.sync.aligned.col.m8n8k32.global.u4 {%r121}, [%rd29], %r37;
wmma.mma.sync.aligned.row.col.m8n8k32.s32.u4.u4.s32 {%r122, %r123}, {%r119}, {%r121}, {%r111, %r112};
add.s32 %r124, %r150, 96;
shr.s32 %r125, %r124, 31;
shr.u32 %r126, %r125, 29;
add.s32 %r127, %r124, %r126;
shr.s32 %r128, %r127, 3;
add.s32 %r129, %r128, %r3;
mul.wide.s32 %rd30, %r129, 4;
add.s64 %rd31, %rd2, %rd30;
wmma.load.a.sync.aligned.row.m8n8k32.global.u4 {%r130}, [%rd31], %r38;
add.s32 %r131, %r4, %r128;
mul.wide.s32 %rd32, %r131, 4;
add.s64 %rd33, %rd1, %rd32;
wmma.load.b.sync.aligned.col.m8n8k32.global.u4 {%r132}, [%rd33], %r37;
wmma.mma.sync.aligned.row.col.m8n8k32.s32.u4.u4.s32 {%r138, %r139}, {%r130}, {%r132}, {%r122, %r123};

BB0_18:
add.s32 %r150, %r150, 128;
setp.lt.s32	%p9, %r150, %r38;
@%p9 bra BB0_16;

BB0_19:
@!%p1 bra BB0_21;
bra.uni BB0_20;

BB0_20:
cvta.to.global.u64 %rd34, %rd3;
mad.lo.s32 %r133, %r1, %r37, %r2;
mul.wide.s32 %rd35, %r133, 4;
add.s64 %rd36, %rd34, %rd35;
wmma.load.c.sync.aligned.row.m8n8k32.global.s32 {%r134, %r135}, [%rd36], %r37;
add.s32 %r136, %r134, %r138;
add.s32 %r137, %r135, %r139;
wmma.store.d.sync.aligned.row.m8n8k32.global.s32 [%rd36], {%r136, %r137}, %r37;

BB0_21:
ret;
}


.visible .entry _Z9set_valuePji(
.param .u64 _Z9set_valuePji_param_0,
.param .u32 _Z9set_valuePji_param_1
)
{
.reg .pred %p<2>;
.reg .b32 %r<11>;
.reg .b64 %rd<5>;


ld.param.u64 %rd1, [_Z9set_valuePji_param_0];
ld.param.u32 %r2, [_Z9set_valuePji_param_1];
mov.u32 %r3, %ntid.x;
mov.u32 %r4, %ctaid.x;
mov.u32 %r5, %tid.x;
mad.lo.s32 %r1, %r4, %r3, %r5;
shr.s32 %r6, %r2, 31;
shr.u32 %r7, %r6, 29;
add.s32 %r8, %r2, %r7;
shr.s32 %r9, %r8, 3;
setp.ge.s32	%p1, %r1, %r9;
@%p1 bra BB1_2;

cvta.to.global.u64 %rd2, %rd1;
mul.wide.s32 %rd3, %r1, 4;
add.s64 %rd4, %rd2, %rd3;
mov.u32 %r10, 286331153;
st.global.u32 [%rd4], %r10;

BB1_2:
ret;
}


.visible .entry _Z9set_valuePii(
.param .u64 _Z9set_valuePii_param_0,
.param .u32 _Z9set_valuePii_param_1
)
{
.reg .pred %p<2>;
.reg .b32 %r<7>;
.reg .b64 %rd<5>;


ld.param.u64 %rd1, [_Z9set_valuePii_param_0];
ld.param.u32 %r2, [_Z9set_valuePii_param_1];
mov.u32 %r3, %ntid.x;
mov.u32 %r4, %ctaid.x;
mov.u32 %r5, %tid.x;
mad.lo.s32 %r1, %r4, %r3, %r5;
setp.ge.s32	%p1, %r1, %r2;
@%p1 bra BB2_2;

cvta.to.global.u64 %rd2, %rd1;
mul.wide.s32 %rd3, %r1, 4;
add.s64 %rd4, %rd2, %rd3;
mov.u32 %r6, 1;
st.global.u32 [%rd4], %r6;

BB2_2:
ret;
}




// ===== COMPILED SASS (sm_100) =====

	.target	sm_100

	.elftype	@"ET_EXEC"


//--------------------- .note.nv.tkinfo           --------------------------
	.section	.note.nv.tkinfo,"",@"SHT_NOTE"
	.sectionflags	@"SHF_NOTE_NV_TKINFO"
	.tkinfo
        /*0018*/ 	.word	0x00000002
        /*0030*/ 	.string	""
        /*0030*/ 	.string	"ptxas"
        /*0030*/ 	.string	"Cuda compilation tools, release 13.0, V13.0.88"
        /*0030*/ 	.string	"Build cuda_13.0.r13.0/compiler.36424714_0"
        /*0030*/ 	.string	"-arch sm_100 "



//--------------------- .note.nv.cuinfo           --------------------------
	.section	.note.nv.cuinfo,"",@"SHT_NOTE"
	.sectionflags	@"SHF_NOTE_NV_CUINFO"
        /*0018*/ 	.short	0x0002
        /*001a*/ 	.short	0x004b
        /*001c*/ 	.short	0x0082
	.zero		2


//--------------------- .nv.info                  --------------------------
	.section	.nv.info,"",@"SHT_CUDA_INFO"
	.align	4


	//----- nvinfo : EIATTR_REGCOUNT
	.align		4
        /*0000*/ 	.byte	0x04, 0x2f
        /*0002*/ 	.short	(.L_1 - .L_0)
	.align		4
.L_0:
        /*0004*/ 	.word	index@(_Z12wmma_examplePjS_Piiii)
        /*0008*/ 	.word	0x0000001c


	//----- nvinfo : EIATTR_FRAME_SIZE
	.align		4
.L_1:
        /*000c*/ 	.byte	0x04, 0x11
        /*000e*/ 	.short	(.L_3 - .L_2)
	.align		4
.L_2:
        /*0010*/ 	.word	index@($__internal_0_$__cuda_sm_9x_mma_sub_byte_internal_m8n8k32_u4_u4)
        /*0014*/ 	.word	0x00000000


	//----- nvinfo : EIATTR_FRAME_SIZE
	.align		4
.L_3:
        /*0018*/ 	.byte	0x04, 0x11
        /*001a*/ 	.short	(.L_5 - .L_4)
	.align		4
.L_4:
        /*001c*/ 	.word	index@(_Z12wmma_examplePjS_Piiii)
        /*0020*/ 	.word	0x00000000


	//----- nvinfo : EIATTR_REGCOUNT
	.align		4
.L_5:
        /*0024*/ 	.byte	0x04, 0x2f
        /*0026*/ 	.short	(.L_7 - .L_6)
	.align		4
.L_6:
        /*0028*/ 	.word	index@(_Z9set_valuePji)
        /*002c*/ 	.word	0x0000000a


	//----- nvinfo : EIATTR_FRAME_SIZE
	.align		4
.L_7:
        /*0030*/ 	.byte	0x04, 0x11
        /*0032*/ 	.short	(.L_9 - .L_8)
	.align		4
.L_8:
        /*0034*/ 	.word	index@(_Z9set_valuePji)
        /*0038*/ 	.word	0x00000000


	//----- nvinfo : EIATTR_REGCOUNT
	.align		4
.L_9:
        /*003c*/ 	.byte	0x04, 0x2f
        /*003e*/ 	.short	(.L_11 - .L_10)
	.align		4
.L_10:
        /*0040*/ 	.word	index@(_Z9set_valuePii)
        /*0044*/ 	.word	0x0000000a


	//----- nvinfo : EIATTR_FRAME_SIZE
	.align		4
.L_11:
        /*0048*/ 	.byte	0x04, 0x11
        /*004a*/ 	.short	(.L_13 - .L_12)
	.align		4
.L_12:
        /*004c*/ 	.word	index@(_Z9set_valuePii)
        /*0050*/ 	.word	0x00000000


	//----- nvinfo : EIATTR_MIN_STACK_SIZE
	.align		4
.L_13:
        /*0054*/ 	.byte	0x04, 0x12
        /*0056*/ 	.short	(.L_15 - .L_14)
	.align		4
.L_14:
        /*0058*/ 	.word	index@(_Z9set_valuePii)
        /*005c*/ 	.word	0x00000000


	//----- nvinfo : EIATTR_MIN_STACK_SIZE
	.align		4
.L_15:
        /*0060*/ 	.byte	0x04, 0x12
        /*0062*/ 	.short	(.L_17 - .L_16)
	.align		4
.L_16:
        /*0064*/ 	.word	index@(_Z9set_valuePji)
        /*0068*/ 	.word	0x00000000


	//----- nvinfo : EIATTR_MIN_STACK_SIZE
	.align		4
.L_17:
        /*006c*/ 	.byte	0x04, 0x12
        /*006e*/ 	.short	(.L_19 - .L_18)
	.align		4
.L_18:
        /*0070*/ 	.word	index@(_Z12wmma_examplePjS_Piiii)
        /*0074*/ 	.word	0x00000000
.L_19:


//--------------------- .nv.compat                --------------------------
	.section	.nv.compat,"",@"SHT_CUDA_COMPAT_INFO"
	.align	4
        /*0000*/ 	.byte	0x02, 0x09, 0x00, 0x00, 0x02, 0x02, 0x01, 0x00, 0x02, 0x05, 0x05, 0x00, 0x03, 0x07, 0x01, 0x01
        /*0010*/ 	.byte	0x02, 0x03, 0x00, 0x00, 0x02, 0x06, 0x01, 0x00, 0x04, 0x0b, 0x08, 0x00, 0x01, 0x00, 0x00, 0x00
        /*0020*/ 	.byte	0x00, 0x00, 0x00, 0x00


//--------------------- .nv.info._Z9set_valuePii  --------------------------
	.section	.nv.info._Z9set_valuePii,"",@"SHT_CUDA_INFO"
	.sectionflags	@""
	.align	4


	//----- nvinfo : EIATTR_CUDA_API_VERSION
	.align		4
        /*0000*/ 	.byte	0x04, 0x37
        /*0002*/ 	.short	(.L_21 - .L_20)
.L_20:
        /*0004*/ 	.word	0x00000082


	//----- nvinfo : EIATTR_KPARAM_INFO
	.align		4
.L_21:
        /*0008*/ 	.byte	0x04, 0x17
        /*000a*/ 	.short	(.L_23 - .L_22)
.L_22:
        /*000c*/ 	.word	0x00000000
        /*0010*/ 	.short	0x0001
        /*0012*/ 	.short	0x0008
        /*0014*/ 	.byte	0x00, 0xf0, 0x11, 0x00


	//----- nvinfo : EIATTR_KPARAM_INFO
	.align		4
.L_23:
        /*0018*/ 	.byte	0x04, 0x17
        /*001a*/ 	.short	(.L_25 - .L_24)
.L_24:
        /*001c*/ 	.word	0x00000000
        /*0020*/ 	.short	0x0000
        /*0022*/ 	.short	0x0000
        /*0024*/ 	.byte	0x00, 0xf0, 0x21, 0x00


	//----- nvinfo : EIATTR_SPARSE_MMA_MASK
	.align		4
.L_25:
        /*0028*/ 	.byte	0x03, 0x50
        /*002a*/ 	.short	0x0000


	//----- nvinfo : EIATTR_MAXREG_COUNT
	.align		4
        /*002c*/ 	.byte	0x03, 0x1b
        /*002e*/ 	.short	0x00ff


	//----- nvinfo : EIATTR_MERCURY_ISA_VERSION
	.align		4
        /*0030*/ 	.byte	0x03, 0x5f
        /*0032*/ 	.short	0x0101


	//----- nvinfo : EIATTR_VRC_CTA_INIT_COUNT
	.align		4
        /*0034*/ 	.byte	0x02, 0x4a
	.zero		1
	.zero		1


	//----- nvinfo : EIATTR_EXIT_INSTR_OFFSETS
	.align		4
        /*0038*/ 	.byte	0x04, 0x1c
        /*003a*/ 	.short	(.L_27 - .L_26)


	//   ....[0]....
.L_26:
        /*003c*/ 	.word	0x00000070


	//   ....[1]....
        /*0040*/ 	.word	0x000000d0


	//----- nvinfo : EIATTR_CBANK_PARAM_SIZE
	.align		4
.L_27:
        /*0044*/ 	.byte	0x03, 0x19
        /*0046*/ 	.short	0x000c


	//----- nvinfo : EIATTR_PARAM_CBANK
	.align		4
        /*0048*/ 	.byte	0x04, 0x0a
        /*004a*/ 	.short	(.L_29 - .L_28)
	.align		4
.L_28:
        /*004c*/ 	.word	index@(.nv.constant0._Z9set_valuePii)
        /*0050*/ 	.short	0x0380
        /*0052*/ 	.short	0x000c


	//----- nvinfo : EIATTR_SW_WAR
	.align		4
.L_29:
        /*0054*/ 	.byte	0x04, 0x36
        /*0056*/ 	.short	(.L_31 - .L_30)
.L_30:
        /*0058*/ 	.word	0x00000008
.L_31:


//--------------------- .nv.info._Z9set_valuePji  --------------------------
	.section	.nv.info._Z9set_valuePji,"",@"SHT_CUDA_INFO"
	.sectionflags	@""
	.align	4


	//----- nvinfo : EIATTR_CUDA_API_VERSION
	.align		4
        /*0000*/ 	.byte	0x04, 0x37
        /*0002*/ 	.short	(.L_33 - .L_32)
.L_32:
        /*0004*/ 	.word	0x00000082


	//----- nvinfo : EIATTR_KPARAM_INFO
	.align		4
.L_33:
        /*0008*/ 	.byte	0x04, 0x17
        /*000a*/ 	.short	(.L_35 - .L_34)
.L_34:
        /*000c*/ 	.word	0x00000000
        /*0010*/ 	.short	0x0001
        /*0012*/ 	.short	0x0008
        /*0014*/ 	.byte	0x00, 0xf0, 0x11, 0x00


	//----- nvinfo : EIATTR_KPARAM_INFO
	.align		4
.L_35:
        /*0018*/ 	.byte	0x04, 0x17
        /*001a*/ 	.short	(.L_37 - .L_36)
.L_36:
        /*001c*/ 	.word	0x00000000
        /*0020*/ 	.short	0x0000
        /*0022*/ 	.short	0x0000
        /*0024*/ 	.byte	0x00, 0xf0, 0x21, 0x00


	//----- nvinfo : EIATTR_SPARSE_MMA_MASK
	.align		4
.L_37:
        /*0028*/ 	.byte	0x03, 0x50
        /*002a*/ 	.short	0x0000


	//----- nvinfo : EIATTR_MAXREG_COUNT
	.align		4
        /*002c*/ 	.byte	0x03, 0x1b
        /*002e*/ 	.short	0x00ff


	//----- nvinfo : EIATTR_MERCURY_ISA_VERSION
	.align		4
        /*0030*/ 	.byte	0x03, 0x5f
        /*0032*/ 	.short	0x0101


	//----- nvinfo : EIATTR_VRC_CTA_INIT_COUNT
	.align		4
        /*0034*/ 	.byte	0x02, 0x4a
	.zero		1
	.zero		1


	//----- nvinfo : EIATTR_EXIT_INSTR_OFFSETS
	.align		4
        /*0038*/ 	.byte	0x04, 0x1c
        /*003a*/ 	.short	(.L_39 - .L_38)


	//   ....[0]....
.L_38:
        /*003c*/ 	.word	0x000000a0


	//   ....[1]....
        /*0040*/ 	.word	0x00000100


	//----- nvinfo : EIATTR_CBANK_PARAM_SIZE
	.align		4
.L_39:
        /*0044*/ 	.byte	0x03, 0x19
        /*0046*/ 	.short	0x000c


	//----- nvinfo : EIATTR_PARAM_CBANK
	.align		4
        /*0048*/ 	.byte	0x04, 0x0a
        /*004a*/ 	.short	(.L_41 - .L_40)
	.align		4
.L_40:
        /*004c*/ 	.word	index@(.nv.constant0._Z9set_valuePji)
        /*0050*/ 	.short	0x0380
        /*0052*/ 	.short	0x000c


	//----- nvinfo : EIATTR_SW_WAR
	.align		4
.L_41:
        /*0054*/ 	.byte	0x04, 0x36
        /*0056*/ 	.short	(.L_43 - .L_42)
.L_42:
        /*0058*/ 	.word	0x00000008
.L_43:


//--------------------- .nv.info._Z12wmma_examplePjS_Piiii --------------------------
	.section	.nv.info._Z12wmma_examplePjS_Piiii,"",@"SHT_CUDA_INFO"
	.sectionflags	@""
	.align	4


	//----- nvinfo : EIATTR_CUDA_API_VERSION
	.align		4
        /*0000*/ 	.byte	0x04, 0x37
        /*0002*/ 	.short	(.L_45 - .L_44)
.L_44:
        /*0004*/ 	.word	0x00000082


	//----- nvinfo : EIATTR_KPARAM_INFO
	.align		4
.L_45:
        /*0008*/ 	.byte	0x04, 0x17
        /*000a*/ 	.short	(.L_47 - .L_46)
.L_46:
        /*000c*/ 	.word	0x00000000
        /*0010*/ 	.short	0x0005
        /*0012*/ 	.short	0x0020
        /*0014*/ 	.byte	0x00, 0xf0, 0x11, 0x00


	//----- nvinfo : EIATTR_KPARAM_INFO
	.align		4
.L_47:
        /*0018*/ 	.byte	0x04, 0x17
        /*001a*/ 	.short	(.L_49 - .L_48)
.L_48:
        /*001c*/ 	.word	0x00000000
        /*0020*/ 	.short	0x0004
        /*0022*/ 	.short	0x001c
        /*0024*/ 	.byte	0x00, 0xf0, 0x11, 0x00


	//----- nvinfo : EIATTR_KPARAM_INFO
	.align		4
.L_49:
        /*0028*/ 	.byte	0x04, 0x17
        /*002a*/ 	.short	(.L_51 - .L_50)
.L_50:
        /*002c*/ 	.word	0x00000000
        /*0030*/ 	.short	0x0003
        /*0032*/ 	.short	0x0018
        /*0034*/ 	.byte	0x00, 0xf0, 0x11, 0x00


	//----- nvinfo : EIATTR_KPARAM_INFO
	.align		4
.L_51:
        /*0038*/ 	.byte	0x04, 0x17
        /*003a*/ 	.short	(.L_53 - .L_52)
.L_52:
        /*003c*/ 	.word	0x00000000
        /*0040*/ 	.short	0x0002
        /*0042*/ 	.short	0x0010
        /*0044*/ 	.byte	0x00, 0xf0, 0x21, 0x00


	//----- nvinfo : EIATTR_KPARAM_INFO
	.align		4
.L_53:
        /*0048*/ 	.byte	0x04, 0x17
        /*004a*/ 	.short	(.L_55 - .L_54)
.L_54:
        /*004c*/ 	.word	0x00000000
        /*0050*/ 	.short	0x0001
        /*0052*/ 	.short	0x0008
        /*0054*/ 	.byte	0x00, 0xf0, 0x21, 0x00


	//----- nvinfo : EIATTR_KPARAM_INFO
	.align		4
.L_55:
        /*0058*/ 	.byte	0x04, 0x17
        /*005a*/ 	.short	(.L_57 - .L_56)
.L_56:
        /*005c*/ 	.word	0x00000000
        /*0060*/ 	.short	0x0000
        /*0062*/ 	.short	0x0000
        /*0064*/ 	.byte	0x00, 0xf0, 0x21, 0x00


	//----- nvinfo : EIATTR_SPARSE_MMA_MASK
	.align		4
.L_57:
        /*0068*/ 	.byte	0x03, 0x50
        /*006a*/ 	.short	0x0000


	//----- nvinfo : EIATTR_WMMA_USED
	.align		4
        /*006c*/ 	.byte	0x01, 0x2b
	.zero		2


	//----- nvinfo : EIATTR_MAXREG_COUNT
	.align		4
        /*0070*/ 	.byte	0x03, 0x1b
        /*0072*/ 	.short	0x00ff


	//----- nvinfo : EIATTR_MERCURY_ISA_VERSION
	.align		4
        /*0074*/ 	.byte	0x03, 0x5f
        /*0076*/ 	.short	0x0101


	//----- nvinfo : EIATTR_VRC_CTA_INIT_COUNT
	.align		4
        /*0078*/ 	.byte	0x02, 0x4a
	.zero		1
	.zero		1


	//----- nvinfo : EIATTR_EXIT_INSTR_OFFSETS
	.align		4
        /*007c*/ 	.byte	0x04, 0x1c
        /*007e*/ 	.short	(.L_59 - .L_58)


	//   ....[0]....
.L_58:
        /*0080*/ 	.word	0x00001090


	//   ....[1]....
        /*0084*/ 	.word	0x000011b0


	//----- nvinfo : EIATTR_CRS_STACK_SIZE
	.align		4
.L_59:
        /*0088*/ 	.byte	0x04, 0x1e
        /*008a*/ 	.short	(.L_61 - .L_60)
.L_60:
        /*008c*/ 	.word	0x00000000


	//----- nvinfo : EIATTR_CBANK_PARAM_SIZE
	.align		4
.L_61:
        /*0090*/ 	.byte	0x03, 0x19
        /*0092*/ 	.short	0x0024


	//----- nvinfo : EIATTR_PARAM_CBANK
	.align		4
        /*0094*/ 	.byte	0x04, 0x0a
        /*0096*/ 	.short	(.L_63 - .L_62)
	.align		4
.L_62:
        /*0098*/ 	.word	index@(.nv.constant0._Z12wmma_examplePjS_Piiii)
        /*009c*/ 	.short	0x0380
        /*009e*/ 	.short	0x0024


	//----- nvinfo : EIATTR_SW_WAR
	.align		4
.L_63:
        /*00a0*/ 	.byte	0x04, 0x36
        /*00a2*/ 	.short	(.L_65 - .L_64)
.L_64:
        /*00a4*/ 	.word	0x00000008
.L_65:


//--------------------- .nv.callgraph             --------------------------
	.section	.nv.callgraph,"",@"SHT_CUDA_CALLGRAPH"
	.align	4
	.sectionentsize	8
	.align		4
        /*0000*/ 	.word	0x00000000
	.align		4
        /*0004*/ 	.word	0xffffffff
	.align		4
        /*0008*/ 	.word	0x00000000
	.align		4
        /*000c*/ 	.word	0xfffffffe
	.align		4
        /*0010*/ 	.word	0x00000000
	.align		4
        /*0014*/ 	.word	0xfffffffd
	.align		4
        /*0018*/ 	.word	0x00000000
	.align		4
        /*001c*/ 	.word	0xfffffffc


//--------------------- .text._Z9set_valuePii     --------------------------
	.section	.text._Z9set_valuePii,"ax",@progbits
	.align	128
        .global         _Z9set_valuePii
        .type           _Z9set_valuePii,@function
        .size           _Z9set_valuePii,(.L_x_16 - _Z9set_valuePii)
        .other          _Z9set_valuePii,@"STO_CUDA_ENTRY STV_DEFAULT"
_Z9set_valuePii:
.text._Z9set_valuePii:
[----:B------:R-:W-:Y:S01]  /*0000*/  LDC R1, c[0x0][0x37c] ;  /* 0x0000df00ff017b82 */ /* 0x000fe20000000800 */
[----:B------:R-:W0:Y:S01]  /*0010*/  S2R R5, SR_CTAID.X ;  /* 0x0000000000057919 */ /* 0x000e220000002500 */
[----:B------:R-:W0:Y:S01]  /*0020*/  LDCU UR4, c[0x0][0x360] ;  /* 0x00006c00ff0477ac */ /* 0x000e220008000800 */
[----:B------:R-:W0:Y:S01]  /*0030*/  S2R R0, SR_TID.X ;  /* 0x0000000000007919 */ /* 0x000e220000002100 */
[----:B------:R-:W1:Y:S01]  /*0040*/  LDCU UR5, c[0x0][0x388] ;  /* 0x00007100ff0577ac */ /* 0x000e620008000800 */
[----:B0-----:R-:W-:-:S05]  /*0050*/  IMAD R5, R5, UR4, R0 ;  /* 0x0000000405057c24 */ /* 0x001fca000f8e0200 */
[----:B-1----:R-:W-:-:S13]  /*0060*/  ISETP.GE.AND P0, PT, R5, UR5, PT ;  /* 0x0000000505007c0c */ /* 0x002fda000bf06270 */
[----:B------:R-:W-:Y:S05]  /*0070*/  @P0 EXIT ;  /* 0x000000000000094d */ /* 0x000fea0003800000 */
[----:B------:R-:W0:Y:S01]  /*0080*/  LDC.64 R2, c[0x0][0x380] ;  /* 0x0000e000ff027b82 */ /* 0x000e220000000a00 */
[----:B------:R-:W1:Y:S01]  /*0090*/  LDCU.64 UR4, c[0x0][0x358] ;  /* 0x00006b00ff0477ac */ /* 0x000e620008000a00 */
[----:B------:R-:W-:Y:S02]  /*00a0*/  HFMA2 R7, -RZ, RZ, 0, 5.9604644775390625e-08 ;  /* 0x00000001ff077431 */ /* 0x000fe400000001ff */
[----:B0-----:R-:W-:-:S05]  /*00b0*/  IMAD.WIDE R2, R5, 0x4, R2 ;  /* 0x0000000405027825 */ /* 0x001fca00078e0202 */
[----:B-1----:R-:W-:Y:S01]  /*00c0*/  STG.E desc[UR4][R2.64], R7 ;  /* 0x0000000702007986 */ /* 0x002fe2000c101904 */
[----:B------:R-:W-:Y:S05]  /*00d0*/  EXIT ;  /* 0x000000000000794d */ /* 0x000fea0003800000 */
.L_x_0:
[----:B------:R-:W-:-:S00]  /*00e0*/  BRA `(.L_x_0) ;  /* 0xfffffffc00fc7947 */ /* 0x000fc0000383ffff */
[----:B------:R-:W-:-:S00]  /*00f0*/  NOP ;  /* 0x0000000000007918 */ /* 0x000fc00000000000 */
        /* <DEDUP_REMOVED lines=8> */
.L_x_16:


//--------------------- .text._Z9set_valuePji     --------------------------
	.section	.text._Z9set_valuePji,"ax",@progbits
	.align	128
        .global         _Z9set_valuePji
        .type           _Z9set_valuePji,@function
        .size           _Z9set_valuePji,(.L_x_17 - _Z9set_valuePji)
        .other          _Z9set_valuePji,@"STO_CUDA_ENTRY STV_DEFAULT"
_Z9set_valuePji:
.text._Z9set_valuePji:
[----:B------:R-:W-:Y:S01]  /*0000*/  LDC R1, c[0x0][0x37c] ;  /* 0x0000df00ff017b82 */ /* 0x000fe20000000800 */
[----:B------:R-:W0:Y:S01]  /*0010*/  S2R R5, SR_CTAID.X ;  /* 0x0000000000057919 */ /* 0x000e220000002500 */
[----:B------:R-:W1:Y:S01]  /*0020*/  LDCU UR5, c[0x0][0x388] ;  /* 0x00007100ff0577ac */ /* 0x000e620008000800 */
[----:B------:R-:W0:Y:S01]  /*0030*/  S2R R0, SR_TID.X ;  /* 0x0000000000007919 */ /* 0x000e220000002100 */
[----:B------:R-:W0:Y:S01]  /*0040*/  LDCU UR6, c[0x0][0x360] ;  /* 0x00006c00ff0677ac */ /* 0x000e220008000800 */
[----:B-1----:R-:W-:-:S04]  /*0050*/  USHF.R.S32.HI UR4, URZ, 0x1f, UR5 ;  /* 0x0000001fff047899 */ /* 0x002fc80008011405 */
[----:B------:R-:W-:-:S04]  /*0060*/  ULEA.HI UR4, UR4, UR5, URZ, 0x3 ;  /* 0x0000000504047291 */ /* 0x000fc8000f8f18ff */
[----:B------:R-:W-:Y:S01]  /*0070*/  USHF.R.S32.HI UR4, URZ, 0x3, UR4 ;  /* 0x00000003ff047899 */ /* 0x000fe20008011404 */
[----:B0-----:R-:W-:-:S05]  /*0080*/  IMAD R5, R5, UR6, R0 ;  /* 0x0000000605057c24 */ /* 0x001fca000f8e0200 */
[----:B------:R-:W-:-:S13]  /*0090*/  ISETP.GE.AND P0, PT, R5, UR4, PT ;  /* 0x0000000405007c0c */ /* 0x000fda000bf06270 */
[----:B------:R-:W-:Y:S05]  /*00a0*/  @P0 EXIT ;  /* 0x000000000000094d */ /* 0x000fea0003800000 */
[----:B------:R-:W0:Y:S01]  /*00b0*/  LDC.64 R2, c[0x0][0x380] ;  /* 0x0000e000ff027b82 */ /* 0x000e220000000a00 */
[----:B------:R-:W1:Y:S01]  /*00c0*/  LDCU.64 UR4, c[0x0][0x358] ;  /* 0x00006b00ff0477ac */ /* 0x000e620008000a00 */
[----:B------:R-:W-:Y:S02]  /*00d0*/  HFMA2 R7, -RZ, RZ, 0.000618457794189453125, 0.000618457794189453125 ;  /* 0x11111111ff077431 */ /* 0x000fe400000001ff */
[----:B0-----:R-:W-:-:S05]  /*00e0*/  IMAD.WIDE R2, R5, 0x4, R2 ;  /* 0x0000000405027825 */ /* 0x001fca00078e0202 */
[----:B-1----:R-:W-:Y:S01]  /*00f0*/  STG.E desc[UR4][R2.64], R7 ;  /* 0x0000000702007986 */ /* 0x002fe2000c101904 */
[----:B------:R-:W-:Y:S05]  /*0100*/  EXIT ;  /* 0x000000000000794d */ /* 0x000fea0003800000 */
.L_x_1:
        /* <DEDUP_REMOVED lines=15> */
.L_x_17:


//--------------------- .text._Z12wmma_examplePjS_Piiii --------------------------
	.section	.text._Z12wmma_examplePjS_Piiii,"ax",@progbits
	.align	128
        .global         _Z12wmma_examplePjS_Piiii
        .type           _Z12wmma_examplePjS_Piiii,@function
        .size           _Z12wmma_examplePjS_Piiii,(.L_x_15 - _Z12wmma_examplePjS_Piiii)
        .other          _Z12wmma_examplePjS_Piiii,@"STO_CUDA_ENTRY STV_DEFAULT"
_Z12wmma_examplePjS_Piiii:
.text._Z12wmma_examplePjS_Piiii:
[----:B------:R-:W-:Y:S01]  /*0000*/  LDC R1, c[0x0][0x37c] ;  /* 0x0000df00ff017b82 */ /* 0x000fe20000000800 */
[----:B------:R-:W0:Y:S01]  /*0010*/  I2F.U32.RP R4, 0x20 ;  /* 0x0000002000047906 */ /* 0x000e220000209000 */
[----:B------:R-:W1:Y:S01]  /*0020*/  S2R R0, SR_CTAID.X ;  /* 0x0000000000007919 */ /* 0x000e620000002500 */
[----:B------:R-:W1:Y:S01]  /*0030*/  LDCU UR4, c[0x0][0x360] ;  /* 0x00006c00ff0477ac */ /* 0x000e620008000800 */
[----:B------:R-:W1:Y:S01]  /*0040*/  S2R R5, SR_TID.X ;  /* 0x0000000000057919 */ /* 0x000e620000002100 */
[----:B------:R-:W2:Y:S01]  /*0050*/  LDCU UR10, c[0x0][0x3a0] ;  /* 0x00007400ff0a77ac */ /* 0x000ea20008000800 */
[----:B------:R-:W3:Y:S01]  /*0060*/  LDCU.64 UR6, c[0x0][0x398] ;  /* 0x00007300ff0677ac */ /* 0x000ee20008000a00 */
[----:B------:R-:W4:Y:S02]  /*0070*/  LDCU.64 UR8, c[0x0][0x358] ;  /* 0x00006b00ff0877ac */ /* 0x000f240008000a00 */
[----:B0-----:R-:W0:Y:S01]  /*0080*/  MUFU.RCP R4, R4 ;  /* 0x0000000400047308 */ /* 0x001e220000001000 */
[----:B--2---:R-:W-:Y:S01]  /*0090*/  UISETP.GE.AND UP0, UPT, UR10, 0x1, UPT ;  /* 0x000000010a00788c */ /* 0x004fe2000bf06270 */
[----:B0-----:R-:W-:-:S02]  /*00a0*/  VIADD R2, R4, 0xffffffe ;  /* 0x0ffffffe04027836 */ /* 0x001fc40000000000 */
[----:B------:R-:W0:Y:S04]  /*00b0*/  S2R R4, SR_TID.Y ;  /* 0x0000000000047919 */ /* 0x000e280000002200 */
[----:B------:R2:W5:Y:S01]  /*00c0*/  F2I.FTZ.U32.TRUNC.NTZ R3, R2 ;  /* 0x0000000200037305 */ /* 0x000562000021f000 */
[----:B-1----:R-:W-:Y:S01]  /*00d0*/  IMAD R0, R0, UR4, R5 ;  /* 0x0000000400007c24 */ /* 0x002fe2000f8e0205 */
[----:B------:R-:W0:Y:S01]  /*00e0*/  LDCU UR4, c[0x0][0x364] ;  /* 0x00006c80ff0477ac */ /* 0x000e220008000800 */
[----:B------:R-:W0:Y:S01]  /*00f0*/  S2R R5, SR_CTAID.Y ;  /* 0x0000000000057919 */ /* 0x000e220000002600 */
[----:B--2---:R-:W-:Y:S02]  /*0100*/  IMAD.MOV.U32 R2, RZ, RZ, RZ ;  /* 0x000000ffff027224 */ /* 0x004fe400078e00ff */
[----:B-----5:R-:W-:-:S04]  /*0110*/  IMAD.U32 R7, R3, -0x20, RZ ;  /* 0xffffffe003077824 */ /* 0x020fc800078e00ff */
[----:B------:R-:W-:-:S06]  /*0120*/  IMAD.HI.U32 R3, R3, R7, R2 ;  /* 0x0000000703037227 */ /* 0x000fcc00078e0002 */
[----:B------:R-:W-:-:S04]  /*0130*/  IMAD.HI.U32 R3, R3, R0, RZ ;  /* 0x0000000003037227 */ /* 0x000fc800078e00ff */
[----:B------:R-:W-:-:S05]  /*0140*/  IMAD R0, R3, -0x20, R0 ;  /* 0xffffffe003007824 */ /* 0x000fca00078e0200 */
[----:B------:R-:W-:-:S13]  /*0150*/  ISETP.GE.U32.AND P0, PT, R0, 0x20, PT ;  /* 0x000000200000780c */ /* 0x000fda0003f06070 */
[----:B------:R-:W-:Y:S02]  /*0160*/  @P0 VIADD R0, R0, 0xffffffe0 ;  /* 0xffffffe000000836 */ /* 0x000fe40000000000 */
[----:B------:R-:W-:-:S03]  /*0170*/  @P0 VIADD R3, R3, 0x1 ;  /* 0x0000000103030836 */ /* 0x000fc60000000000 */
[----:B------:R-:W-:Y:S01]  /*0180*/  ISETP.GE.U32.AND P1, PT, R0, 0x20, PT ;  /* 0x000000200000780c */ /* 0x000fe20003f26070 */
[----:B0-----:R-:W-:Y:S01]  /*0190*/  IMAD R0, R5, UR4, R4 ;  /* 0x0000000405007c24 */ /* 0x001fe2000f8e0204 */
[----:B------:R-:W-:-:S03]  /*01a0*/  CS2R R4, SRZ ;  /* 0x0000000000047805 */ /* 0x000fc6000001ff00 */
[----:B------:R-:W-:-:S05]  /*01b0*/  IMAD.SHL.U32 R0, R0, 0x8, RZ ;  /* 0x0000000800007824 */ /* 0x000fca00078e00ff */
[----:B---3--:R-:W-:-:S03]  /*01c0*/  ISETP.GE.AND P0, PT, R0, UR7, PT ;  /* 0x0000000700007c0c */ /* 0x008fc6000bf06270 */
[----:B------:R-:W-:-:S04]  /*01d0*/  @P1 VIADD R3, R3, 0x1 ;  /* 0x0000000103031836 */ /* 0x000fc80000000000 */
[----:B------:R-:W-:-:S05]  /*01e0*/  IMAD.SHL.U32 R15, R3, 0x8, RZ ;  /* 0x00000008030f7824 */ /* 0x000fca00078e00ff */
[----:B------:R-:W-:Y:S01]  /*01f0*/  ISETP.LT.AND P0, PT, R15, UR6, !P0 ;  /* 0x000000060f007c0c */ /* 0x000fe2000c701270 */
[----:B----4-:R-:W-:-:S12]  /*0200*/  BRA.U !UP0, `(.L_x_2) ;  /* 0x0000000d08a07547 */ /* 0x010fd8000b800000 */
[----:B------:R-:W-:Y:S02]  /*0210*/  UIADD3 UR4, UPT, UPT, UR10, -0x1, URZ ;  /* 0xffffffff0a047890 */ /* 0x000fe4000fffe0ff */
[----:B------:R-:W-:Y:S01]  /*0220*/  IMAD R2, R15, UR10, RZ ;  /* 0x0000000a0f027c24 */ /* 0x000fe2000f8e02ff */
[----:B------:R-:W0:Y:S01]  /*0230*/  LDCU UR12, c[0x0][0x3a0] ;  /* 0x00007400ff0c77ac */ /* 0x000e220008000800 */
[----:B------:R-:W-:Y:S01]  /*0240*/  IMAD R4, R0, UR7, RZ ;  /* 0x0000000700047c24 */ /* 0x000fe2000f8e02ff */
[----:B------:R-:W-:Y:S02]  /*0250*/  ULEA.HI UR4, UR4, 0x1, URZ, 0x1b ;  /* 0x0000000104047891 */ /* 0x000fe4000f8fd8ff */
[----:B------:R-:W-:Y:S01]  /*0260*/  SHF.R.S32.HI R3, RZ, 0x1f, R2 ;  /* 0x0000001fff037819 */ /* 0x000fe20000011402 */
[----:B------:R-:W1:Y:S01]  /*0270*/  LDCU UR11, c[0x0][0x39c] ;  /* 0x00007380ff0b77ac */ /* 0x000e620008000800 */
[----:B------:R-:W-:Y:S02]  /*0280*/  SHF.R.S32.HI R5, RZ, 0x1f, R4 ;  /* 0x0000001fff057819 */ /* 0x000fe40000011404 */
[----:B------:R-:W-:Y:S01]  /*0290*/  LEA.HI R3, R3, R2, RZ, 0x3 ;  /* 0x0000000203037211 */ /* 0x000fe200078f18ff */
[----:B------:R-:W-:Y:S01]  /*02a0*/  ULOP3.LUT UP0, UR5, UR4, 0x3, URZ, 0xc0, !UPT ;  /* 0x0000000304057892 */ /* 0x000fe2000f80c0ff */
[----:B------:R-:W-:Y:S01]  /*02b0*/  LEA.HI R16, R5, R4, RZ, 0x3 ;  /* 0x0000000405107211 */ /* 0x000fe200078f18ff */
[----:B------:R-:W-:Y:S01]  /*02c0*/  IMAD.MOV.U32 R5, RZ, RZ, RZ ;  /* 0x000000ffff057224 */ /* 0x000fe200078e00ff */
[----:B------:R-:W-:-:S02]  /*02d0*/  SHF.R.S32.HI R14, RZ, 0x3, R3 ;  /* 0x00000003ff0e7819 */ /* 0x000fc40000011403 */
[----:B------:R-:W-:-:S04]  /*02e0*/  SHF.R.S32.HI R16, RZ, 0x3, R16 ;  /* 0x00000003ff107819 */ /* 0x000fc80000011410 */
[----:B0-----:R-:W-:Y:S05]  /*02f0*/  BRA.U !UP0, `(.L_x_3) ;  /* 0x00000005089c7547 */ /* 0x001fea000b800000 */
[----:B------:R-:W-:-:S09]  /*0300*/  UISETP.NE.AND UP0, UPT, UR5, 0x1, UPT ;  /* 0x000000010500788c */ /* 0x000fd2000bf05270 */
[----:B------:R-:W-:Y:S05]  /*0310*/  BRA.U !UP0, `(.L_x_4) ;  /* 0x0000000508047547 */ /* 0x000fea000b800000 */
[----:B------:R-:W-:-:S09]  /*0320*/  UISETP.NE.AND UP0, UPT, UR5, 0x2, UPT ;  /* 0x000000020500788c */ /* 0x000fd2000bf05270 */
[----:B------:R-:W-:Y:S05]  /*0330*/  BRA.U !UP0, `(.L_x_5) ;  /* 0x0000000108747547 */ /* 0x000fea000b800000 */
[----:B------:R-:W-:Y:S02]  /*0340*/  IMAD.MOV.U32 R3, RZ, RZ, 0x20 ;  /* 0x00000020ff037424 */ /* 0x000fe400078e00ff */
[----:B------:R-:W-:Y:S01]  /*0350*/  IMAD.MOV.U32 R4, RZ, RZ, RZ ;  /* 0x000000ffff047224 */ /* 0x000fe200078e00ff */
[----:B------:R-:W-:Y:S06]  /*0360*/  @!P0 BRA `(.L_x_6) ;  /* 0x0000000000708947 */ /* 0x000fec0003800000 */
[----:B------:R-:W0:Y:S01]  /*0370*/  S2R R11, SR_LANEID ;  /* 0x00000000000b7919 */ /* 0x000e220000000000 */
[----:B------:R-:W2:Y:S01]  /*0380*/  LDC.64 R8, c[0x0][0x388] ;  /* 0x0000e200ff087b82 */ /* 0x000ea20000000a00 */
[----:B------:R-:W-:Y:S05]  /*0390*/  WARPSYNC.ALL ;  /* 0x0000000000007948 */ /* 0x000fea0003800000 */
[----:B------:R-:W-:Y:S01]  /*03a0*/  USHF.R.U32.HI UR5, URZ, 0x3, UR10 ;  /* 0x00000003ff057899 */ /* 0x000fe2000801160a */
[----:B------:R-:W-:Y:S01]  /*03b0*/  IMAD.MOV.U32 R7, RZ, RZ, RZ ;  /* 0x000000ffff077224 */ /* 0x000fe200078e00ff */
[----:B------:R-:W3:Y:S01]  /*03c0*/  LDC.64 R12, c[0x0][0x380] ;  /* 0x0000e000ff0c7b82 */ /* 0x000ee20000000a00 */
[----:B------:R-:W-:Y:S01]  /*03d0*/  USHF.R.U32.HI UR6, URZ, 0x3, UR7 ;  /* 0x00000003ff067899 */ /* 0x000fe20008011607 */
[----:B--2---:R-:W-:Y:S01]  /*03e0*/  IMAD.WIDE R8, R16, 0x4, R8 ;  /* 0x0000000410087825 */ /* 0x004fe200078e0208 */
[----:B0-----:R-:W-:-:S02]  /*03f0*/  LOP3.LUT R6, R11, 0x3, RZ, 0xc0, !PT ;  /* 0x000000030b067812 */ /* 0x001fc400078ec0ff */
[----:B------:R-:W-:-:S05]  /*0400*/  SHF.R.U32.HI R11, RZ, 0x2, R11 ;  /* 0x00000002ff0b7819 */ /* 0x000fca000001160b */
[----:B------:R-:W-:-:S04]  /*0410*/  IMAD.WIDE.U32 R4, R11, UR5, R6 ;  /* 0x000000050b047c25 */ /* 0x000fc8000f8e0006 */
[----:B------:R-:W-:-:S04]  /*0420*/  IMAD.WIDE.U32 R10, R11, UR6, R6 ;  /* 0x000000060b0a7c25 */ /* 0x000fc8000f8e0006 */
[----:B---3--:R-:W-:Y:S01]  /*0430*/  IMAD.WIDE R6, R14, 0x4, R12 ;  /* 0x000000040e067825 */ /* 0x008fe200078e020c */
[----:B------:R-:W-:Y:S02]  /*0440*/  LEA R8, P2, R10, R8, 0x2 ;  /* 0x000000080a087211 */ /* 0x000fe400078410ff */
[----:B------:R-:W-:Y:S02]  /*0450*/  LEA R6, P1, R4, R6, 0x2 ;  /* 0x0000000604067211 */ /* 0x000fe400078210ff */
[----:B------:R-:W-:Y:S02]  /*0460*/  LEA.HI.X R9, R10, R9, R11, 0x2, P2 ;  /* 0x000000090a097211 */ /* 0x000fe400010f140b */
[----:B------:R-:W-:-:S03]  /*0470*/  LEA.HI.X R7, R4, R7, R5, 0x2, P1 ;  /* 0x0000000704077211 */ /* 0x000fc600008f1405 */
[----:B------:R0:W5:Y:S04]  /*0480*/  LDG.E R24, desc[UR8][R8.64] ;  /* 0x0000000808187981 */ /* 0x000168000c1e1900 */
[----:B------:R0:W5:Y:S01]  /*0490*/  LDG.E R6, desc[UR8][R6.64] ;  /* 0x0000000806067981 */ /* 0x000162000c1e1900 */
[----:B------:R-:W-:Y:S01]  /*04a0*/  IMAD.MOV.U32 R19, RZ, RZ, RZ ;  /* 0x000000ffff137224 */ /* 0x000fe200078e00ff */
[----:B------:R-:W-:Y:S01]  /*04b0*/  MOV R18, 0x4e0 ;  /* 0x000004e000127802 */ /* 0x000fe20000000f00 */
[----:B------:R-:W-:-:S07]  /*04c0*/  IMAD.MOV.U32 R20, RZ, RZ, RZ ;  /* 0x000000ffff147224 */ /* 0x000fce00078e00ff */
[----:B01---5:R-:W-:Y:S05]  /*04d0*/  CALL.REL.NOINC `($__internal_0_$__cuda_sm_9x_mma_sub_byte_internal_m8n8k32_u4_u4) ;  /* 0x0000000c00387944 */ /* 0x023fea0003c00000 */
[----:B------:R-:W-:Y:S02]  /*04e0*/  IMAD.MOV.U32 R5, RZ, RZ, R4 ;  /* 0x000000ffff057224 */ /* 0x000fe400078e0004 */
[----:B------:R-:W-:Y:S01]  /*04f0*/  IMAD.MOV.U32 R4, RZ, RZ, R9 ;  /* 0x000000ffff047224 */ /* 0x000fe200078e0009 */
[----:B------:R-:W-:Y:S06]  /*0500*/  BRA `(.L_x_6) ;  /* 0x0000000000087947 */ /* 0x000fec0003800000 */
.L_x_5:
[----:B------:R-:W-:Y:S02]  /*0510*/  IMAD.MOV.U32 R4, RZ, RZ, RZ ;  /* 0x000000ffff047224 */ /* 0x000fe400078e00ff */
[----:B------:R-:W-:-:S07]  /*0520*/  IMAD.MOV.U32 R3, RZ, RZ, RZ ;  /* 0x000000ffff037224 */ /* 0x000fce00078e00ff */
.L_x_6:
[----:B------:R-:W-:Y:S05]  /*0530*/  @!P0 BRA `(.L_x_7) ;  /* 0x0000000000748947 */ /* 0x000fea0003800000 */
[----:B------:R-:W0:Y:S01]  /*0540*/  S2R R8, SR_LANEID ;  /* 0x0000000000087919 */ /* 0x000e220000000000 */
[----:B------:R-:W-:Y:S05]  /*0550*/  WARPSYNC.ALL ;  /* 0x0000000000007948 */ /* 0x000fea0003800000 */
[----:B------:R-:W2:Y:S01]  /*0560*/  LDCU UR5, c[0x0][0x3a0] ;  /* 0x00007400ff0577ac */ /* 0x000ea20008000800 */
[----:B------:R-:W3:Y:S01]  /*0570*/  LDC.64 R12, c[0x0][0x388] ;  /* 0x0000e200ff0c7b82 */ /* 0x000ee20000000a00 */
[C---:B------:R-:W-:Y:S01]  /*0580*/  LEA.HI R19, R3.reuse, R16, RZ, 0x1d ;  /* 0x0000001003137211 */ /* 0x040fe200078fe8ff */
[----:B------:R-:W-:Y:S01]  /*0590*/  IMAD.MOV.U32 R9, RZ, RZ, RZ ;  /* 0x000000ffff097224 */ /* 0x000fe200078e00ff */
[----:B------:R-:W4:Y:S01]  /*05a0*/  LDCU UR6, c[0x0][0x39c] ;  /* 0x00007380ff0677ac */ /* 0x000f220008000800 */
[----:B------:R-:W-:-:S04]  /*05b0*/  LEA.HI R17, R3, R14, RZ, 0x1d ;  /* 0x0000000e03117211 */ /* 0x000fc800078fe8ff */
[----:B------:R-:W1:Y:S01]  /*05c0*/  LDC.64 R10, c[0x0][0x380] ;  /* 0x0000e000ff0a7b82 */ /* 0x000e620000000a00 */
[----:B--2---:R-:W-:Y:S02]  /*05d0*/  USHF.R.U32.HI UR5, URZ, 0x3, UR5 ;  /* 0x00000003ff057899 */ /* 0x004fe40008011605 */
[----:B----4-:R-:W-:Y:S01]  /*05e0*/  USHF.R.U32.HI UR6, URZ, 0x3, UR6 ;  /* 0x00000003ff067899 */ /* 0x010fe20008011606 */
[----:B---3--:R-:W-:Y:S01]  /*05f0*/  IMAD.WIDE R12, R19, 0x4, R12 ;  /* 0x00000004130c7825 */ /* 0x008fe200078e020c */
[----:B0-----:R-:W-:Y:S02]  /*0600*/  SHF.R.U32.HI R21, RZ, 0x2, R8 ;  /* 0x00000002ff157819 */ /* 0x001fe40000011608 */
[----:B------:R-:W-:-:S05]  /*0610*/  LOP3.LUT R8, R8, 0x3, RZ, 0xc0, !PT ;  /* 0x0000000308087812 */ /* 0x000fca00078ec0ff */
[----:B------:R-:W-:-:S04]  /*0620*/  IMAD.WIDE.U32 R6, R21, UR5, R8 ;  /* 0x0000000515067c25 */ /* 0x000fc8000f8e0008 */
[----:B------:R-:W-:-:S04]  /*0630*/  IMAD.WIDE.U32 R8, R21, UR6, R8 ;  /* 0x0000000615087c25 */ /* 0x000fc8000f8e0008 */
[----:B-1----:R-:W-:Y:S01]  /*0640*/  IMAD.WIDE R10, R17, 0x4, R10 ;  /* 0x00000004110a7825 */ /* 0x002fe200078e020a */
[----:B------:R-:W-:Y:S02]  /*0650*/  LEA R12, P2, R8, R12, 0x2 ;  /* 0x0000000c080c7211 */ /* 0x000fe400078410ff */
[----:B------:R-:W-:Y:S02]  /*0660*/  LEA R10, P1, R6, R10, 0x2 ;  /* 0x0000000a060a7211 */ /* 0x000fe400078210ff */
[----:B------:R-:W-:Y:S02]  /*0670*/  LEA.HI.X R13, R8, R13, R9, 0x2, P2 ;  /* 0x0000000d080d7211 */ /* 0x000fe400010f1409 */
[----:B------:R-:W-:-:S03]  /*0680*/  LEA.HI.X R11, R6, R11, R7, 0x2, P1 ;  /* 0x0000000b060b7211 */ /* 0x000fc600008f1407 */
[----:B------:R0:W5:Y:S04]  /*0690*/  LDG.E R24, desc[UR8][R12.64] ;  /* 0x000000080c187981 */ /* 0x000168000c1e1900 */
[----:B------:R0:W5:Y:S01]  /*06a0*/  LDG.E R6, desc[UR8][R10.64] ;  /* 0x000000080a067981 */ /* 0x000162000c1e1900 */
[----:B------:R-:W-:Y:S01]  /*06b0*/  IMAD.MOV.U32 R19, RZ, RZ, R5 ;  /* 0x000000ffff137224 */ /* 0x000fe200078e0005 */
[----:B------:R-:W-:Y:S01]  /*06c0*/  MOV R18, 0x6f0 ;  /* 0x000006f000127802 */ /* 0x000fe20000000f00 */
[----:B------:R-:W-:-:S07]  /*06d0*/  IMAD.MOV.U32 R20, RZ, RZ, R4 ;  /* 0x000000ffff147224 */ /* 0x000fce00078e0004 */
[----:B0----5:R-:W-:Y:S05]  /*06e0*/  CALL.REL.NOINC `($__internal_0_$__cuda_sm_9x_mma_sub_byte_internal_m8n8k32_u4_u4) ;  /* 0x0000000800b47944 */ /* 0x021fea0003c00000 */
[----:B------:R-:W-:Y:S02]  /*06f0*/  IMAD.MOV.U32 R5, RZ, RZ, R4 ;  /* 0x000000ffff057224 */ /* 0x000fe400078e0004 */
[----:B------:R-:W-:-:S07]  /*0700*/  IMAD.MOV.U32 R4, RZ, RZ, R9 ;  /* 0x000000ffff047224 */ /* 0x000fce00078e0009 */
.L_x_7:
[----:B------:R-:W-:Y:S01]  /*0710*/  VIADD R3, R3, 0x20 ;  /* 0x0000002003037836 */ /* 0x000fe20000000000 */
[----:B------:R-:W-:Y:S06]  /*0720*/  BRA `(.L_x_8) ;  /* 0x0000000000087947 */ /* 0x000fec0003800000 */
.L_x_4:
[----:B------:R-:W-:Y:S02]  /*0730*/  IMAD.MOV.U32 R4, RZ, RZ, RZ ;  /* 0x000000ffff047224 */ /* 0x000fe400078e00ff */
[----:B------:R-:W-:-:S07]  /*0740*/  IMAD.MOV.U32 R3, RZ, RZ, RZ ;  /* 0x000000ffff037224 */ /* 0x000fce00078e00ff */
.L_x_8:
[----:B------:R-:W-:Y:S05]  /*0750*/  @!P0 BRA `(.L_x_9) ;  /* 0x00000000007c8947 */ /* 0x000fea0003800000 */
[----:B------:R-:W0:Y:S01]  /*0760*/  S2R R8, SR_LANEID ;  /* 0x0000000000087919 */ /* 0x000e220000000000 */
[----:B------:R-:W-:Y:S05]  /*0770*/  WARPSYNC.ALL ;  /* 0x0000000000007948 */ /* 0x000fea0003800000 */
[----:B------:R-:W2:Y:S01]  /*0780*/  LDCU UR5, c[0x0][0x3a0] ;  /* 0x00007400ff0577ac */ /* 0x000ea20008000800 */
[----:B------:R-:W3:Y:S01]  /*0790*/  LDC.64 R12, c[0x0][0x380] ;  /* 0x0000e000ff0c7b82 */ /* 0x000ee20000000a00 */
[----:B------:R-:W-:Y:S01]  /*07a0*/  SHF.R.S32.HI R2, RZ, 0x1f, R3 ;  /* 0x0000001fff027819 */ /* 0x000fe20000011403 */
[----:B------:R-:W-:Y:S01]  /*07b0*/  IMAD.MOV.U32 R9, RZ, RZ, RZ ;  /* 0x000000ffff097224 */ /* 0x000fe200078e00ff */
[----:B------:R-:W4:Y:S02]  /*07c0*/  LDCU UR6, c[0x0][0x39c] ;  /* 0x00007380ff0677ac */ /* 0x000f240008000800 */
[----:B------:R-:W-:-:S03]  /*07d0*/  LEA.HI R7, R2, R3, RZ, 0x3 ;  /* 0x0000000302077211 */ /* 0x000fc600078f18ff */
[----:B------:R-:W1:Y:S01]  /*07e0*/  LDC.64 R10, c[0x0][0x388] ;  /* 0x0000e200ff0a7b82 */ /* 0x000e620000000a00 */
[C---:B------:R-:W-:Y:S02]  /*07f0*/  LEA.HI.SX32 R17, R7.reuse, R14, 0x1d ;  /* 0x0000000e07117211 */ /* 0x040fe400078feaff */
[----:B------:R-:W-:Y:S01]  /*0800*/  LEA.HI.SX32 R19, R7, R16, 0x1d ;  /* 0x0000001007137211 */ /* 0x000fe200078feaff */
[----:B--2---:R-:W-:Y:S02]  /*0810*/  USHF.R.U32.HI UR5, URZ, 0x3, UR5 ;  /* 0x00000003ff057899 */ /* 0x004fe40008011605 */
[----:B----4-:R-:W-:Y:S01]  /*0820*/  USHF.R.U32.HI UR6, URZ, 0x3, UR6 ;  /* 0x00000003ff067899 */ /* 0x010fe20008011606 */
[----:B---3--:R-:W-:Y:S01]  /*0830*/  IMAD.WIDE R12, R17, 0x4, R12 ;  /* 0x00000004110c7825 */ /* 0x008fe200078e020c */
[----:B0-----:R-:W-:Y:S02]  /*0840*/  SHF.R.U32.HI R21, RZ, 0x2, R8 ;  /* 0x00000002ff157819 */ /* 0x001fe40000011608 */
[----:B------:R-:W-:-:S05]  /*0850*/  LOP3.LUT R8, R8, 0x3, RZ, 0xc0, !PT ;  /* 0x0000000308087812 */ /* 0x000fca00078ec0ff */
[----:B------:R-:W-:-:S04]  /*0860*/  IMAD.WIDE.U32 R6, R21, UR5, R8 ;  /* 0x0000000515067c25 */ /* 0x000fc8000f8e0008 */
[----:B------:R-:W-:Y:S01]  /*0870*/  IMAD.WIDE.U32 R8, R21, UR6, R8 ;  /* 0x0000000615087c25 */ /* 0x000fe2000f8e0008 */
[----:B------:R-:W-:-:S03]  /*0880*/  LEA R12, P1, R6, R12, 0x2 ;  /* 0x0000000c060c7211 */ /* 0x000fc600078210ff */
[----:B-1----:R-:W-:Y:S01]  /*0890*/  IMAD.WIDE R10, R19, 0x4, R10 ;  /* 0x00000004130a7825 */ /* 0x002fe200078e020a */
[----:B------:R-:W-:Y:S02]  /*08a0*/  LEA.HI.X R13, R6, R13, R7, 0x2, P1 ;  /* 0x0000000d060d7211 */ /* 0x000fe400008f1407 */
[----:B------:R-:W-:-:S03]  /*08b0*/  LEA R10, P2, R8, R10, 0x2 ;  /* 0x0000000a080a7211 */ /* 0x000fc600078410ff */
[----:B------:R0:W5:Y:S01]  /*08c0*/  LDG.E R6, desc[UR8][R12.64] ;  /* 0x000000080c067981 */ /* 0x000162000c1e1900 */
[----:B------:R-:W-:-:S05]  /*08d0*/  LEA.HI.X R11, R8, R11, R9, 0x2, P2 ;  /* 0x0000000b080b7211 */ /* 0x000fca00010f1409 */
[----:B------:R0:W5:Y:S01]  /*08e0*/  LDG.E R24, desc[UR8][R10.64] ;  /* 0x000000080a187981 */ /* 0x000162000c1e1900 */
[----:B------:R-:W-:Y:S01]  /*08f0*/  IMAD.MOV.U32 R19, RZ, RZ, R5 ;  /* 0x000000ffff137224 */ /* 0x000fe200078e0005 */
[----:B------:R-:W-:Y:S01]  /*0900*/  MOV R18, 0x930 ;  /* 0x0000093000127802 */ /* 0x000fe20000000f00 */
[----:B------:R-:W-:-:S07]  /*0910*/  IMAD.MOV.U32 R20, RZ, RZ, R4 ;  /* 0x000000ffff147224 */ /* 0x000fce00078e0004 */
[----:B0----5:R-:W-:Y:S05]  /*0920*/  CALL.REL.NOINC `($__internal_0_$__cuda_sm_9x_mma_sub_byte_internal_m8n8k32_u4_u4) ;  /* 0x0000000800247944 */ /* 0x021fea0003c00000 */
[----:B------:R-:W-:Y:S02]  /*0930*/  IMAD.MOV.U32 R5, RZ, RZ, R4 ;  /* 0x000000ffff057224 */ /* 0x000fe400078e0004 */
[----:B------:R-:W-:-:S07]  /*0940*/  IMAD.MOV.U32 R4, RZ, RZ, R9 ;  /* 0x000000ffff047224 */ /* 0x000fce00078e0009 */
.L_x_9:
[----:B------:R-:W-:Y:S01]  /*0950*/  VIADD R17, R3, 0x20 ;  /* 0x0000002003117836 */ /* 0x000fe20000000000 */
[----:B------:R-:W-:Y:S06]  /*0960*/  BRA `(.L_x_10) ;  /* 0x0000000000087947 */ /* 0x000fec0003800000 */
.L_x_3:
[----:B------:R-:W-:Y:S02]  /*0970*/  IMAD.MOV.U32 R4, RZ, RZ, RZ ;  /* 0x000000ffff047224 */ /* 0x000fe400078e00ff */
[----:B------:R-:W-:-:S07]  /*0980*/  IMAD.MOV.U32 R17, RZ, RZ, RZ ;  /* 0x000000ffff117224 */ /* 0x000fce00078e00ff */
.L_x_10:
[----:B------:R-:W0:Y:S01]  /*0990*/  LDC.64 R2, c[0x0][0x380] ;  /* 0x0000e000ff027b82 */ /* 0x000e220000000a00 */
[----:B------:R-:W-:Y:S01]  /*09a0*/  UISETP.GE.U32.AND UP0, UPT, UR4, 0x4, UPT ;  /* 0x000000040400788c */ /* 0x000fe2000bf06070 */
[----:B------:R-:W-:Y:S06]  /*09b0*/  BSSY.RECONVERGENT B0, `(.L_x_2) ;  /* 0x000006d000007945 */ /* 0x000fec0003800200 */
[----:B------:R-:W2:Y:S02]  /*09c0*/  LDC.64 R12, c[0x0][0x388] ;  /* 0x0000e200ff0c7b82 */ /* 0x000ea40000000a00 */
[----:B------:R-:W-:Y:S05]  /*09d0*/  BRA.U !UP0, `(.L_x_11) ;  /* 0x0000000508a87547 */ /* 0x000fea000b800000 */
.L_x_13:
[----:B------:R-:W-:Y:S05]  /*09e0*/  @!P0 BRA `(.L_x_12) ;  /* 0x0000000400988947 */ /* 0x000fea0003800000 */
[----:B------:R-:W3:Y:S01]  /*09f0*/  S2R R9, SR_LANEID ;  /* 0x0000000000097919 */ /* 0x000ee20000000000 */
[----:B------:R-:W-:Y:S01]  /*0a00*/  SHF.R.S32.HI R6, RZ, 0x1f, R17 ;  /* 0x0000001fff067819 */ /* 0x000fe20000011411 */
[----:B------:R-:W-:Y:S05]  /*0a10*/  WARPSYNC.ALL ;  /* 0x0000000000007948 */ /* 0x000fea0003800000 */
[----:B------:R-:W-:Y:S01]  /*0a20*/  LEA.HI R7, R6, R17, RZ, 0x3 ;  /* 0x0000001106077211 */ /* 0x000fe200078f18ff */
[----:B------:R-:W-:Y:S02]  /*0a30*/  USHF.R.U32.HI UR5, URZ, 0x3, UR12 ;  /* 0x00000003ff057899 */ /* 0x000fe4000801160c */
[----:B-1----:R-:W-:Y:S01]  /*0a40*/  USHF.R.U32.HI UR6, URZ, 0x3, UR11 ;  /* 0x00000003ff067899 */ /* 0x002fe2000801160b */
[----:B------:R-:W-:-:S02]  /*0a50*/  LEA.HI.SX32 R11, R7, R14, 0x1d ;  /* 0x0000000e070b7211 */ /* 0x000fc400078feaff */
[----:B------:R-:W-:-:S03]  /*0a60*/  LEA.HI.SX32 R19, R7, R16, 0x1d ;  /* 0x0000001007137211 */ /* 0x000fc600078feaff */
[----:B0-----:R-:W-:-:S04]  /*0a70*/  IMAD.WIDE R10, R11, 0x4, R2 ;  /* 0x000000040b0a7825 */ /* 0x001fc800078e0202 */
[----:B--2---:R-:W-:Y:S01]  /*0a80*/  IMAD.WIDE R18, R19, 0x4, R12 ;  /* 0x0000000413127825 */ /* 0x004fe200078e020c */
[----:B---3--:R-:W-:Y:S02]  /*0a90*/  LOP3.LUT R8, R9, 0x3, RZ, 0xc0, !PT ;  /* 0x0000000309087812 */ /* 0x008fe400078ec0ff */
[----:B------:R-:W-:Y:S01]  /*0aa0*/  SHF.R.U32.HI R21, RZ, 0x2, R9 ;  /* 0x00000002ff157819 */ /* 0x000fe20000011609 */
[----:B------:R-:W-:-:S04]  /*0ab0*/  IMAD.MOV.U32 R9, RZ, RZ, RZ ;  /* 0x000000ffff097224 */ /* 0x000fc800078e00ff */
[----:B------:R-:W-:-:S04]  /*0ac0*/  IMAD.WIDE.U32 R6, R21, UR5, R8 ;  /* 0x0000000515067c25 */ /* 0x000fc8000f8e0008 */
[----:B------:R-:W-:Y:S01]  /*0ad0*/  IMAD.WIDE.U32 R8, R21, UR6, R8 ;  /* 0x0000000615087c25 */ /* 0x000fe2000f8e0008 */
        /* <DEDUP_REMOVED lines=10> */
[----:B------:R-:W0:Y:S01]  /*0b80*/  S2R R7, SR_LANEID ;  /* 0x0000000000077919 */ /* 0x000e220000000000 */
[----:B------:R-:W-:Y:S01]  /*0b90*/  VIADD R5, R17, 0x20 ;  /* 0x0000002011057836 */ /* 0x000fe20000000000 */
[----:B------:R-:W-:Y:S01]  /*0ba0*/  USHF.R.U32.HI UR5, URZ, 0x3, UR12 ;  /* 0x00000003ff057899 */ /* 0x000fe2000801160c */
[----:B------:R-:W-:Y:S01]  /*0bb0*/  IMAD.MOV.U32 R11, RZ, RZ, RZ ;  /* 0x000000ffff0b7224 */ /* 0x000fe200078e00ff */
[----:B------:R-:W-:Y:S02]  /*0bc0*/  USHF.R.U32.HI UR6, URZ, 0x3, UR11 ;  /* 0x00000003ff067899 */ /* 0x000fe4000801160b */
[----:B------:R-:W-:-:S04]  /*0bd0*/  SHF.R.S32.HI R6, RZ, 0x1f, R5 ;  /* 0x0000001fff067819 */ /* 0x000fc80000011405 */
[----:B------:R-:W-:-:S04]  /*0be0*/  LEA.HI R5, R6, R5, RZ, 0x3 ;  /* 0x0000000506057211 */ /* 0x000fc800078f18ff */
[C---:B------:R-:W-:Y:S02]  /*0bf0*/  LEA.HI.SX32 R19, R5.reuse, R14, 0x1d ;  /* 0x0000000e05137211 */ /* 0x040fe400078feaff */
[----:B------:R-:W-:-:S03]  /*0c00*/  LEA.HI.SX32 R21, R5, R16, 0x1d ;  /* 0x0000001005157211 */ /* 0x000fc600078feaff */
[----:B------:R-:W-:-:S04]  /*0c10*/  IMAD.WIDE R18, R19, 0x4, R2 ;  /* 0x0000000413127825 */ /* 0x000fc800078e0202 */
[----:B------:R-:W-:Y:S01]  /*0c20*/  IMAD.WIDE R20, R21, 0x4, R12 ;  /* 0x0000000415147825 */ /* 0x000fe200078e020c */
[----:B0-----:R-:W-:Y:S02]  /*0c30*/  LOP3.LUT R10, R7, 0x3, RZ, 0xc0, !PT ;  /* 0x00000003070a7812 */ /* 0x001fe400078ec0ff */
[----:B------:R-:W-:-:S05]  /*0c40*/  SHF.R.U32.HI R23, RZ, 0x2, R7 ;  /* 0x00000002ff177819 */ /* 0x000fca0000011607 */
        /* <DEDUP_REMOVED lines=64> */
.L_x_12:
[----:B------:R-:W-:-:S05]  /*1050*/  VIADD R17, R17, 0x80 ;  /* 0x0000008011117836 */ /* 0x000fca0000000000 */
[----:B------:R-:W-:-:S13]  /*1060*/  ISETP.GE.AND P1, PT, R17, UR12, PT ;  /* 0x0000000c11007c0c */ /* 0x000fda000bf26270 */
[----:B------:R-:W-:Y:S05]  /*1070*/  @!P1 BRA `(.L_x_13) ;  /* 0xfffffff800589947 */ /* 0x000fea000383ffff */
.L_x_11:
[----:B-1----:R-:W-:Y:S05]  /*1080*/  BSYNC.RECONVERGENT B0 ;  /* 0x0000000000007941 */ /* 0x002fea0003800200 */
.L_x_2:
[----:B------:R-:W-:Y:S05]  /*1090*/  @!P0 EXIT ;  /* 0x000000000000894d */ /* 0x000fea0003800000 */
[----:B------:R-:W1:Y:S01]  /*10a0*/  S2R R6, SR_LANEID ;  /* 0x0000000000067919 */ /* 0x000e620000000000 */
[----:B------:R-:W3:Y:S01]  /*10b0*/  LDC R9, c[0x0][0x39c] ;  /* 0x0000e700ff097b82 */ /* 0x000ee20000000800 */
[----:B------:R-:W-:-:S07]  /*10c0*/  IMAD.MOV.U32 R7, RZ, RZ, RZ ;  /* 0x000000ffff077224 */ /* 0x000fce00078e00ff */
[----:B0-----:R-:W0:Y:S01]  /*10d0*/  LDC.64 R2, c[0x0][0x390] ;  /* 0x0000e400ff027b82 */ /* 0x001e220000000a00 */
[----:B---3--:R-:W-:Y:S01]  /*10e0*/  IMAD R15, R15, R9, R0 ;  /* 0x000000090f0f7224 */ /* 0x008fe200078e0200 */
[----:B------:R-:W-:Y:S02]  /*10f0*/  SHF.R.U32.HI R9, RZ, 0x1, R9 ;  /* 0x00000001ff097819 */ /* 0x000fe40000011609 */
[----:B-1----:R-:W-:Y:S01]  /*1100*/  SHF.R.U32.HI R0, RZ, 0x2, R6 ;  /* 0x00000002ff007819 */ /* 0x002fe20000011606 */
[----:B0-----:R-:W-:Y:S01]  /*1110*/  IMAD.WIDE R2, R15, 0x4, R2 ;  /* 0x000000040f027825 */ /* 0x001fe200078e0202 */
[----:B------:R-:W-:-:S05]  /*1120*/  LOP3.LUT R6, R6, 0x3, RZ, 0xc0, !PT ;  /* 0x0000000306067812 */ /* 0x000fca00078ec0ff */
[----:B------:R-:W-:-:S03]  /*1130*/  IMAD.WIDE.U32 R6, R0, R9, R6 ;  /* 0x0000000900067225 */ /* 0x000fc600078e0006 */
[----:B------:R-:W-:-:S04]  /*1140*/  LEA R2, P0, R6, R2, 0x3 ;  /* 0x0000000206027211 */ /* 0x000fc800078018ff */
[----:B------:R-:W-:-:S05]  /*1150*/  LEA.HI.X R3, R6, R3, R7, 0x3, P0 ;  /* 0x0000000306037211 */ /* 0x000fca00000f1c07 */
[----:B------:R-:W3:Y:S01]  /*1160*/  LDG.E.64 R6, desc[UR8][R2.64] ;  /* 0x0000000802067981 */ /* 0x000ee2000c1e1b00 */
[----:B------:R-:W-:Y:S05]  /*1170*/  WARPSYNC.ALL ;  /* 0x0000000000007948 */ /* 0x000fea0003800000 */
[----:B---3--:R-:W-:Y:S02]  /*1180*/  IMAD.IADD R6, R6, 0x1, R5 ;  /* 0x0000000106067824 */ /* 0x008fe400078e0205 */
[----:B------:R-:W-:-:S05]  /*1190*/  IMAD.IADD R7, R7, 0x1, R4 ;  /* 0x0000000107077824 */ /* 0x000fca00078e0204 */
[----:B------:R-:W-:Y:S01]  /*11a0*/  STG.E.64 desc[UR8][R2.64], R6 ;  /* 0x0000000602007986 */ /* 0x000fe2000c101b08 */
[----:B------:R-:W-:Y:S05]  /*11b0*/  EXIT ;  /* 0x000000000000794d */ /* 0x000fea0003800000 */
        .weak           $__internal_0_$__cuda_sm_9x_mma_sub_byte_internal_m8n8k32_u4_u4
        .type           $__internal_0_$__cuda_sm_9x_mma_sub_byte_internal_m8n8k32_u4_u4,@function
        .size           $__internal_0_$__cuda_sm_9x_mma_sub_byte_internal_m8n8k32_u4_u4,(.L_x_15 - $__internal_0_$__cuda_sm_9x_mma_sub_byte_internal_m8n8k32_u4_u4)
$__internal_0_$__cuda_sm_9x_mma_sub_byte_internal_m8n8k32_u4_u4:
[----:B------:R-:W-:Y:S01]  /*11c0*/  LOP3.LUT R10, R24, 0xf0f0f0f0, RZ, 0xc0, !PT ;  /* 0xf0f0f0f0180a7812 */ /* 0x000fe200078ec0ff */
[----:B------:R-:W-:Y:S01]  /*11d0*/  IMAD.MOV.U32 R5, RZ, RZ, RZ ;  /* 0x000000ffff057224 */ /* 0x000fe200078e00ff */
[----:B------:R-:W-:Y:S01]  /*11e0*/  LOP3.LUT R8, R6, 0xf0f0f0f0, RZ, 0xc0, !PT ;  /* 0xf0f0f0f006087812 */ /* 0x000fe200078ec0ff */
[----:B------:R-:W-:Y:S01]  /*11f0*/  IMAD.MOV.U32 R9, RZ, RZ, RZ ;  /* 0x000000ffff097224 */ /* 0x000fe200078e00ff */
[----:B------:R-:W-:Y:S02]  /*1200*/  LOP3.LUT R7, R24, 0xf0f0f0f, RZ, 0xc0, !PT ;  /* 0x0f0f0f0f18077812 */ /* 0x000fe400078ec0ff */
[----:B------:R-:W-:Y:S02]  /*1210*/  LOP3.LUT R4, R6, 0xf0f0f0f, RZ, 0xc0, !PT ;  /* 0x0f0f0f0f06047812 */ /* 0x000fe400078ec0ff */
[----:B------:R-:W-:Y:S02]  /*1220*/  SHF.R.U32.HI R10, RZ, 0x4, R10 ;  /* 0x00000004ff0a7819 */ /* 0x000fe4000001160a */
[----:B------:R-:W-:-:S03]  /*1230*/  SHF.R.U32.HI R8, RZ, 0x4, R8 ;  /* 0x00000004ff087819 */ /* 0x000fc60000011608 */
[----:B------:R-:W-:Y:S08]  /*1240*/  IMMA.16816.U8.U8 R4, R4.ROW, R7.COL, RZ ;  /* 0x0000000704047237 */ /* 0x000ff000004004ff */
[----:B------:R-:W-:-:S15]  /*1250*/  IMMA.16816.U8.U8 R8, R8.ROW, R10.COL, RZ ;  /* 0x0000000a08087237 */ /* 0x000fde00004004ff */
[----:B------:R-:W-:-:S04]  /*1260*/  NOP ;  /* 0x0000000000007918 */ /* 0x000fc80000000000 */
[----:B------:R-:W-:Y:S01]  /*1270*/  IADD3 R4, PT, PT, R19, R4, R8 ;  /* 0x0000000413047210 */ /* 0x000fe20007ffe008 */
[----:B------:R-:W-:Y:S01]  /*1280*/  IMAD.MOV.U32 R19, RZ, RZ, 0x0 ;  /* 0x00000000ff137424 */ /* 0x000fe200078e00ff */
[----:B------:R-:W-:-:S03]  /*1290*/  IADD3 R9, PT, PT, R20, R5, R9 ;  /* 0x0000000514097210 */ /* 0x000fc60007ffe009 */
[----:B------:R-:W-:Y:S05]  /*12a0*/  RET.REL.NODEC R18 `(_Z12wmma_examplePjS_Piiii) ;  /* 0xffffffec12547950 */ /* 0x000fea0003c3ffff */
.L_x_14:
        /* <DEDUP_REMOVED lines=13> */
.L_x_15:


//--------------------- .nv.shared.reserved.0     --------------------------
	.section	.nv.shared.reserved.0,"aw",@nobits
	.weak		__nv_reservedSMEM_offset_0_alias
	.size		__nv_reservedSMEM_offset_0_alias, 0, 64
	.other		__nv_reservedSMEM_offset_0_alias,@"STO_CUDA_RESERVED_SHARED STV_DEFAULT"
__nv_reservedSMEM_offset_0_alias:
	.zero		0
	.zero		64


//--------------------- .nv.constant0._Z9set_valuePii --------------------------
	.section	.nv.constant0._Z9set_valuePii,"a",@progbits
	.sectionflags	@""
	.align	4
.nv.constant0._Z9set_valuePii:
	.zero		908


//--------------------- .nv.constant0._Z9set_valuePji --------------------------
	.section	.nv.constant0._Z9set_valuePji,"a",@progbits
	.sectionflags	@""
	.align	4
.nv.constant0._Z9set_valuePji:
	.zero		908


//--------------------- .nv.constant0._Z12wmma_examplePjS_Piiii --------------------------
	.section	.nv.constant0._Z12wmma_examplePjS_Piiii,"a",@progbits
	.sectionflags	@""
	.align	4
.nv.constant0._Z12wmma_examplePjS_Piiii:
	.zero		932


//--------------------- SYMBOLS --------------------------

	.type		.nv.reservedSmem.offset0,@object
	.size		.nv.reservedSmem.offset0,0x4
